//
// Generated by NVIDIA NVVM Compiler
//
// Compiler Build ID: CL-36424714
// Cuda compilation tools, release 13.0, V13.0.88
// Based on NVVM 20.0.0
//

.version 9.0
.target sm_100
.address_size 64

	// .globl	_Z6matMulPiS_S_iii

.visible .entry _Z6matMulPiS_S_iii(
	.param .u64 .ptr .align 1 _Z6matMulPiS_S_iii_param_0,
	.param .u64 .ptr .align 1 _Z6matMulPiS_S_iii_param_1,
	.param .u64 .ptr .align 1 _Z6matMulPiS_S_iii_param_2,
	.param .u32 _Z6matMulPiS_S_iii_param_3,
	.param .u32 _Z6matMulPiS_S_iii_param_4,
	.param .u32 _Z6matMulPiS_S_iii_param_5
)
{
	.reg .pred 	%p<11>;
	.reg .b32 	%r<108>;
	.reg .b64 	%rd<53>;

	ld.param.u64 	%rd7, [_Z6matMulPiS_S_iii_param_0];
	ld.param.u64 	%rd8, [_Z6matMulPiS_S_iii_param_1];
	ld.param.u64 	%rd6, [_Z6matMulPiS_S_iii_param_2];
	ld.param.u32 	%r30, [_Z6matMulPiS_S_iii_param_3];
	ld.param.u32 	%r31, [_Z6matMulPiS_S_iii_param_4];
	ld.param.u32 	%r32, [_Z6matMulPiS_S_iii_param_5];
	cvta.to.global.u64 	%rd1, %rd8;
	cvta.to.global.u64 	%rd2, %rd7;
	mov.u32 	%r33, %ntid.y;
	mov.u32 	%r34, %ctaid.y;
	mov.u32 	%r35, %tid.y;
	mad.lo.s32 	%r1, %r33, %r34, %r35;
	mov.u32 	%r36, %ntid.x;
	mov.u32 	%r37, %ctaid.x;
	mov.u32 	%r38, %tid.x;
	mad.lo.s32 	%r2, %r36, %r37, %r38;
	max.s32 	%r39, %r1, %r2;
	setp.ge.s32 	%p1, %r39, %r32;
	@%p1 bra 	$L__BB0_14;
	setp.lt.s32 	%p2, %r30, 1;
	mov.b32 	%r107, 0;
	@%p2 bra 	$L__BB0_13;
	mul.lo.s32 	%r3, %r30, %r1;
	and.b32  	%r4, %r30, 7;
	setp.lt.u32 	%p3, %r30, 8;
	mov.b32 	%r102, 0;
	mov.u32 	%r107, %r102;
	@%p3 bra 	$L__BB0_5;
	and.b32  	%r102, %r30, 2147483640;
	neg.s32 	%r96, %r102;
	shl.b32 	%r7, %r31, 3;
	mul.wide.u32 	%rd9, %r3, 4;
	add.s64 	%rd10, %rd9, %rd2;
	add.s64 	%rd52, %rd10, 16;
	mov.b32 	%r107, 0;
	mul.wide.s32 	%rd13, %r31, 4;
	mov.u32 	%r95, %r2;
$L__BB0_4:
	.pragma "nounroll";
	ld.global.u32 	%r44, [%rd52+-16];
	mul.wide.s32 	%rd11, %r95, 4;
	add.s64 	%rd12, %rd1, %rd11;
	ld.global.u32 	%r45, [%rd12];
	mad.lo.s32 	%r46, %r45, %r44, %r107;
	ld.global.u32 	%r47, [%rd52+-12];
	add.s64 	%rd14, %rd12, %rd13;
	ld.global.u32 	%r48, [%rd14];
	mad.lo.s32 	%r49, %r48, %r47, %r46;
	ld.global.u32 	%r50, [%rd52+-8];
	add.s64 	%rd15, %rd14, %rd13;
	ld.global.u32 	%r51, [%rd15];
	mad.lo.s32 	%r52, %r51, %r50, %r49;
	ld.global.u32 	%r53, [%rd52+-4];
	add.s64 	%rd16, %rd15, %rd13;
	ld.global.u32 	%r54, [%rd16];
	mad.lo.s32 	%r55, %r54, %r53, %r52;
	ld.global.u32 	%r56, [%rd52];
	add.s64 	%rd17, %rd16, %rd13;
	ld.global.u32 	%r57, [%rd17];
	mad.lo.s32 	%r58, %r57, %r56, %r55;
	ld.global.u32 	%r59, [%rd52+4];
	add.s64 	%rd18, %rd17, %rd13;
	ld.global.u32 	%r60, [%rd18];
	mad.lo.s32 	%r61, %r60, %r59, %r58;
	ld.global.u32 	%r62, [%rd52+8];
	add.s64 	%rd19, %rd18, %rd13;
	ld.global.u32 	%r63, [%rd19];
	mad.lo.s32 	%r64, %r63, %r62, %r61;
	ld.global.u32 	%r65, [%rd52+12];
	add.s64 	%rd20, %rd19, %rd13;
	ld.global.u32 	%r66, [%rd20];
	mad.lo.s32 	%r107, %r66, %r65, %r64;
	add.s32 	%r96, %r96, 8;
	add.s32 	%r95, %r95, %r7;
	add.s64 	%rd52, %rd52, 32;
	setp.ne.s32 	%p4, %r96, 0;
	@%p4 bra 	$L__BB0_4;
$L__BB0_5:
	setp.eq.s32 	%p5, %r4, 0;
	@%p5 bra 	$L__BB0_13;
	and.b32  	%r17, %r30, 3;
	setp.lt.u32 	%p6, %r4, 4;
	@%p6 bra 	$L__BB0_8;
	add.s32 	%r68, %r102, %r3;
	mul.wide.u32 	%rd21, %r68, 4;
	add.s64 	%rd22, %rd2, %rd21;
	ld.global.u32 	%r69, [%rd22];
	mad.lo.s32 	%r70, %r102, %r31, %r2;
	mul.wide.s32 	%rd23, %r70, 4;
	add.s64 	%rd24, %rd1, %rd23;
	ld.global.u32 	%r71, [%rd24];
	mad.lo.s32 	%r72, %r71, %r69, %r107;
	cvt.u64.u32 	%rd25, %r3;
	cvt.u64.u32 	%rd26, %r102;
	add.s64 	%rd27, %rd26, %rd25;
	shl.b64 	%rd28, %rd27, 2;
	add.s64 	%rd29, %rd2, %rd28;
	ld.global.u32 	%r73, [%rd29+4];
	mul.wide.s32 	%rd30, %r31, 4;
	add.s64 	%rd31, %rd24, %rd30;
	ld.global.u32 	%r74, [%rd31];
	mad.lo.s32 	%r75, %r74, %r73, %r72;
	ld.global.u32 	%r76, [%rd29+8];
	add.s64 	%rd32, %rd31, %rd30;
	ld.global.u32 	%r77, [%rd32];
	mad.lo.s32 	%r78, %r77, %r76, %r75;
	ld.global.u32 	%r79, [%rd29+12];
	add.s64 	%rd33, %rd32, %rd30;
	ld.global.u32 	%r80, [%rd33];
	mad.lo.s32 	%r107, %r80, %r79, %r78;
	add.s32 	%r102, %r102, 4;
$L__BB0_8:
	setp.eq.s32 	%p7, %r17, 0;
	@%p7 bra 	$L__BB0_13;
	setp.eq.s32 	%p8, %r17, 1;
	@%p8 bra 	$L__BB0_11;
	add.s32 	%r82, %r102, %r3;
	mul.wide.u32 	%rd34, %r82, 4;
	add.s64 	%rd35, %rd2, %rd34;
	ld.global.u32 	%r83, [%rd35];
	mad.lo.s32 	%r84, %r102, %r31, %r2;
	mul.wide.s32 	%rd36, %r84, 4;
	add.s64 	%rd37, %rd1, %rd36;
	ld.global.u32 	%r85, [%rd37];
	mad.lo.s32 	%r86, %r85, %r83, %r107;
	cvt.u64.u32 	%rd38, %r3;
	cvt.u64.u32 	%rd39, %r102;
	add.s64 	%rd40, %rd39, %rd38;
	shl.b64 	%rd41, %rd40, 2;
	add.s64 	%rd42, %rd2, %rd41;
	ld.global.u32 	%r87, [%rd42+4];
	mul.wide.s32 	%rd43, %r31, 4;
	add.s64 	%rd44, %rd37, %rd43;
	ld.global.u32 	%r88, [%rd44];
	mad.lo.s32 	%r107, %r88, %r87, %r86;
	add.s32 	%r102, %r102, 2;
$L__BB0_11:
	and.b32  	%r89, %r30, 1;
	setp.eq.b32 	%p9, %r89, 1;
	not.pred 	%p10, %p9;
	@%p10 bra 	$L__BB0_13;
	add.s32 	%r90, %r102, %r3;
	mul.wide.u32 	%rd45, %r90, 4;
	add.s64 	%rd46, %rd2, %rd45;
	ld.global.u32 	%r91, [%rd46];
	mad.lo.s32 	%r92, %r102, %r31, %r2;
	mul.wide.s32 	%rd47, %r92, 4;
	add.s64 	%rd48, %rd1, %rd47;
	ld.global.u32 	%r93, [%rd48];
	mad.lo.s32 	%r107, %r93, %r91, %r107;
$L__BB0_13:
	mad.lo.s32 	%r94, %r32, %r1, %r2;
	cvta.to.global.u64 	%rd49, %rd6;
	mul.wide.s32 	%rd50, %r94, 4;
	add.s64 	%rd51, %rd49, %rd50;
	st.global.u32 	[%rd51], %r107;
$L__BB0_14:
	ret;

}


// ===== COMPILED SASS (sm_100) =====

	.target	sm_100

	.elftype	@"ET_EXEC"


//--------------------- .note.nv.tkinfo           --------------------------
	.section	.note.nv.tkinfo,"",@"SHT_NOTE"
	.sectionflags	@"SHF_NOTE_NV_TKINFO"
	.tkinfo
        /*0018*/ 	.word	0x00000002
        /*0030*/ 	.string	""
        /*0030*/ 	.string	"ptxas"
        /*0030*/ 	.string	"Cuda compilation tools, release 13.0, V13.0.88"
        /*0030*/ 	.string	"Build cuda_13.0.r13.0/compiler.36424714_0"
        /*0030*/ 	.string	"-arch sm_100 -m 64 "



//--------------------- .note.nv.cuinfo           --------------------------
	.section	.note.nv.cuinfo,"",@"SHT_NOTE"
	.sectionflags	@"SHF_NOTE_NV_CUINFO"
        /*0018*/ 	.short	0x0002
        /*001a*/ 	.short	0x0064
        /*001c*/ 	.short	0x0082
	.zero		2


//--------------------- .nv.info                  --------------------------
	.section	.nv.info,"",@"SHT_CUDA_INFO"
	.align	4


	//----- nvinfo : EIATTR_REGCOUNT
	.align		4
        /*0000*/ 	.byte	0x04, 0x2f
        /*0002*/ 	.short	(.L_1 - .L_0)
	.align		4
.L_0:
        /*0004*/ 	.word	index@(_Z6matMulPiS_S_iii)
        /*0008*/ 	.word	0x00000020


	//----- nvinfo : EIATTR_FRAME_SIZE
	.align		4
.L_1:
        /*000c*/ 	.byte	0x04, 0x11
        /*000e*/ 	.short	(.L_3 - .L_2)
	.align		4
.L_2:
        /*0010*/ 	.word	index@(_Z6matMulPiS_S_iii)
        /*0014*/ 	.word	0x00000000


	//----- nvinfo : EIATTR_MIN_STACK_SIZE
	.align		4
.L_3:
        /*0018*/ 	.byte	0x04, 0x12
        /*001a*/ 	.short	(.L_5 - .L_4)
	.align		4
.L_4:
        /*001c*/ 	.word	index@(_Z6matMulPiS_S_iii)
        /*0020*/ 	.word	0x00000000
.L_5:


//--------------------- .nv.compat                --------------------------
	.section	.nv.compat,"",@"SHT_CUDA_COMPAT_INFO"
	.align	4
        /*0000*/ 	.byte	0x02, 0x09, 0x00, 0x00, 0x02, 0x02, 0x01, 0x00, 0x02, 0x05, 0x05, 0x00, 0x03, 0x07, 0x01, 0x01
        /*0010*/ 	.byte	0x02, 0x03, 0x00, 0x00, 0x02, 0x06, 0x01, 0x00, 0x04, 0x0b, 0x08, 0x00, 0x09, 0x00, 0x00, 0x00
        /*0020*/ 	.byte	0x00, 0x00, 0x00, 0x00


//--------------------- .nv.info._Z6matMulPiS_S_iii --------------------------
	.section	.nv.info._Z6matMulPiS_S_iii,"",@"SHT_CUDA_INFO"
	.sectionflags	@""
	.align	4


	//----- nvinfo : EIATTR_CUDA_API_VERSION
	.align		4
        /*0000*/ 	.byte	0x04, 0x37
        /*0002*/ 	.short	(.L_7 - .L_6)
.L_6:
        /*0004*/ 	.word	0x00000082


	//----- nvinfo : EIATTR_KPARAM_INFO
	.align		4
.L_7:
        /*0008*/ 	.byte	0x04, 0x17
        /*000a*/ 	.short	(.L_9 - .L_8)
.L_8:
        /*000c*/ 	.word	0x00000000
        /*0010*/ 	.short	0x0005
        /*0012*/ 	.short	0x0020
        /*0014*/ 	.byte	0x00, 0xf0, 0x11, 0x00


	//----- nvinfo : EIATTR_KPARAM_INFO
	.align		4
.L_9:
        /*0018*/ 	.byte	0x04, 0x17
        /*001a*/ 	.short	(.L_11 - .L_10)
.L_10:
        /*001c*/ 	.word	0x00000000
        /*0020*/ 	.short	0x0004
        /*0022*/ 	.short	0x001c
        /*0024*/ 	.byte	0x00, 0xf0, 0x11, 0x00


	//----- nvinfo : EIATTR_KPARAM_INFO
	.align		4
.L_11:
        /*0028*/ 	.byte	0x04, 0x17
        /*002a*/ 	.short	(.L_13 - .L_12)
.L_12:
        /*002c*/ 	.word	0x00000000
        /*0030*/ 	.short	0x0003
        /*0032*/ 	.short	0x0018
        /*0034*/ 	.byte	0x00, 0xf0, 0x11, 0x00


	//----- nvinfo : EIATTR_KPARAM_INFO
	.align		4
.L_13:
        /*0038*/ 	.byte	0x04, 0x17
        /*003a*/ 	.short	(.L_15 - .L_14)
.L_14:
        /*003c*/ 	.word	0x00000000
        /*0040*/ 	.short	0x0002
        /*0042*/ 	.short	0x0010
        /*0044*/ 	.byte	0x00, 0xf5, 0x21, 0x00


	//----- nvinfo : EIATTR_KPARAM_INFO
	.align		4
.L_15:
        /*0048*/ 	.byte	0x04, 0x17
        /*004a*/ 	.short	(.L_17 - .L_16)
.L_16:
        /*004c*/ 	.word	0x00000000
        /*0050*/ 	.short	0x0001
        /*0052*/ 	.short	0x0008
        /*0054*/ 	.byte	0x00, 0xf5, 0x21, 0x00


	//----- nvinfo : EIATTR_KPARAM_INFO
	.align		4
.L_17:
        /*0058*/ 	.byte	0x04, 0x17
        /*005a*/ 	.short	(.L_19 - .L_18)
.L_18:
        /*005c*/ 	.word	0x00000000
        /*0060*/ 	.short	0x0000
        /*0062*/ 	.short	0x0000
        /*0064*/ 	.byte	0x00, 0xf5, 0x21, 0x00


	//----- nvinfo : EIATTR_SPARSE_MMA_MASK
	.align		4
.L_19:
        /*0068*/ 	.byte	0x03, 0x50
        /*006a*/ 	.short	0x0000


	//----- nvinfo : EIATTR_MAXREG_COUNT
	.align		4
        /*006c*/ 	.byte	0x03, 0x1b
        /*006e*/ 	.short	0x00ff


	//----- nvinfo : EIATTR_MERCURY_ISA_VERSION
	.align		4
        /*0070*/ 	.byte	0x03, 0x5f
        /*0072*/ 	.short	0x0101


	//----- nvinfo : EIATTR_VRC_CTA_INIT_COUNT
	.align		4
        /*0074*/ 	.byte	0x02, 0x4a
	.zero		1
	.zero		1


	//----- nvinfo : EIATTR_EXIT_INSTR_OFFSETS
	.align		4
        /*0078*/ 	.byte	0x04, 0x1c
        /*007a*/ 	.short	(.L_21 - .L_20)


	//   ....[0]....
.L_20:
        /*007c*/ 	.word	0x000000c0


	//   ....[1]....
        /*0080*/ 	.word	0x00000920


	//----- nvinfo : EIATTR_CBANK_PARAM_SIZE
	.align		4
.L_21:
        /*0084*/ 	.byte	0x03, 0x19
        /*0086*/ 	.short	0x0024


	//----- nvinfo : EIATTR_PARAM_CBANK
	.align		4
        /*0088*/ 	.byte	0x04, 0x0a
        /*008a*/ 	.short	(.L_23 - .L_22)
	.align		4
.L_22:
        /*008c*/ 	.word	index@(.nv.constant0._Z6matMulPiS_S_iii)
        /*0090*/ 	.short	0x0380
        /*0092*/ 	.short	0x0024


	//----- nvinfo : EIATTR_SW_WAR
	.align		4
.L_23:
        /*0094*/ 	.byte	0x04, 0x36
        /*0096*/ 	.short	(.L_25 - .L_24)
.L_24:
        /*0098*/ 	.word	0x00000008
.L_25:


//--------------------- .nv.callgraph             --------------------------
	.section	.nv.callgraph,"",@"SHT_CUDA_CALLGRAPH"
	.align	4
	.sectionentsize	8
	.align		4
        /*0000*/ 	.word	0x00000000
	.align		4
        /*0004*/ 	.word	0xffffffff
	.align		4
        /*0008*/ 	.word	0x00000000
	.align		4
        /*000c*/ 	.word	0xfffffffe
	.align		4
        /*0010*/ 	.word	0x00000000
	.align		4
        /*0014*/ 	.word	0xfffffffd
	.align		4
        /*0018*/ 	.word	0x00000000
	.align		4
        /*001c*/ 	.word	0xfffffffc


//--------------------- .text._Z6matMulPiS_S_iii  --------------------------
	.section	.text._Z6matMulPiS_S_iii,"ax",@progbits
	.align	128
        .global         _Z6matMulPiS_S_iii
        .type           _Z6matMulPiS_S_iii,@function
        .size           _Z6matMulPiS_S_iii,(.L_x_5 - _Z6matMulPiS_S_iii)
        .other          _Z6matMulPiS_S_iii,@"STO_CUDA_ENTRY STV_DEFAULT"
_Z6matMulPiS_S_iii:
.text._Z6matMulPiS_S_iii:
[----:B------:R-:W-:Y:S01]  /*0000*/  LDC R1, c[0x0][0x37c] ;  /* 0x0000df00ff017b82 */ /* 0x000fe20000000800 */
[----:B------:R-:W0:Y:S01]  /*0010*/  S2R R0, SR_CTAID.Y ;  /* 0x0000000000007919 */ /* 0x000e220000002600 */
[----:B------:R-:W0:Y:S01]  /*0020*/  LDCU UR4, c[0x0][0x364] ;  /* 0x00006c80ff0477ac */ /* 0x000e220008000800 */
[----:B------:R-:W0:Y:S01]  /*0030*/  S2R R3, SR_TID.Y ;  /* 0x0000000000037919 */ /* 0x000e220000002200 */
[----:B------:R-:W1:Y:S01]  /*0040*/  LDCU UR5, c[0x0][0x360] ;  /* 0x00006c00ff0577ac */ /* 0x000e620008000800 */
[----:B------:R-:W1:Y:S01]  /*0050*/  S2R R17, SR_CTAID.X ;  /* 0x0000000000117919 */ /* 0x000e620000002500 */
[----:B------:R-:W2:Y:S01]  /*0060*/  LDCU UR6, c[0x0][0x3a0] ;  /* 0x00007400ff0677ac */ /* 0x000ea20008000800 */
[----:B------:R-:W1:Y:S01]  /*0070*/  S2R R2, SR_TID.X ;  /* 0x0000000000027919 */ /* 0x000e620000002100 */
[----:B0-----:R-:W-:Y:S02]  /*0080*/  IMAD R0, R0, UR4, R3 ;  /* 0x0000000400007c24 */ /* 0x001fe4000f8e0203 */
[----:B-1----:R-:W-:-:S05]  /*0090*/  IMAD R17, R17, UR5, R2 ;  /* 0x0000000511117c24 */ /* 0x002fca000f8e0202 */
[----:B------:R-:W-:-:S04]  /*00a0*/  VIMNMX R2, PT, PT, R0, R17, !PT ;  /* 0x0000001100027248 */ /* 0x000fc80007fe0100 */
[----:B--2---:R-:W-:-:S13]  /*00b0*/  ISETP.GE.AND P0, PT, R2, UR6, PT ;  /* 0x0000000602007c0c */ /* 0x004fda000bf06270 */
[----:B------:R-:W-:Y:S05]  /*00c0*/  @P0 EXIT ;  /* 0x000000000000094d */ /* 0x000fea0003800000 */
[----:B------:R-:W0:Y:S01]  /*00d0*/  LDC R19, c[0x0][0x398] ;  /* 0x0000e600ff137b82 */ /* 0x000e220000000800 */
[----:B------:R-:W1:Y:S01]  /*00e0*/  LDCU.64 UR4, c[0x0][0x358] ;  /* 0x00006b00ff0477ac */ /* 0x000e620008000a00 */
[----:B------:R-:W-:Y:S01]  /*00f0*/  HFMA2 R26, -RZ, RZ, 0, 0 ;  /* 0x00000000ff1a7431 */ /* 0x000fe200000001ff */
[----:B0-----:R-:W-:-:S13]  /*0100*/  ISETP.GE.AND P0, PT, R19, 0x1, PT ;  /* 0x000000011300780c */ /* 0x001fda0003f06270 */
[----:B-1----:R-:W-:Y:S05]  /*0110*/  @!P0 BRA `(.L_x_0) ;  /* 0x0000000400f08947 */ /* 0x002fea0003800000 */
[C---:B------:R-:W-:Y:S01]  /*0120*/  ISETP.GE.U32.AND P1, PT, R19.reuse, 0x8, PT ;  /* 0x000000081300780c */ /* 0x040fe20003f26070 */
[----:B------:R-:W-:Y:S01]  /*0130*/  IMAD R18, R0, R19, RZ ;  /* 0x0000001300127224 */ /* 0x000fe200078e02ff */
[----:B------:R-:W-:Y:S02]  /*0140*/  LOP3.LUT R24, R19, 0x7, RZ, 0xc0, !PT ;  /* 0x0000000713187812 */ /* 0x000fe400078ec0ff */
[----:B------:R-:W-:Y:S02]  /*0150*/  MOV R21, RZ ;  /* 0x000000ff00157202 */ /* 0x000fe40000000f00 */
[----:B------:R-:W-:Y:S02]  /*0160*/  ISETP.NE.AND P0, PT, R24, RZ, PT ;  /* 0x000000ff1800720c */ /* 0x000fe40003f05270 */
[----:B------:R-:W-:-:S05]  /*0170*/  MOV R26, RZ ;  /* 0x000000ff001a7202 */ /* 0x000fca0000000f00 */
[----:B------:R-:W-:Y:S06]  /*0180*/  @!P1 BRA `(.L_x_1) ;  /* 0x0000000000c89947 */ /* 0x000fec0003800000 */
[----:B------:R-:W0:Y:S01]  /*0190*/  LDC.64 R2, c[0x0][0x380] ;  /* 0x0000e000ff027b82 */ /* 0x000e220000000a00 */
[----:B------:R-:W-:Y:S02]  /*01a0*/  LOP3.LUT R21, R19, 0x7ffffff8, RZ, 0xc0, !PT ;  /* 0x7ffffff813157812 */ /* 0x000fe400078ec0ff */
[----:B------:R-:W-:Y:S02]  /*01b0*/  MOV R26, RZ ;  /* 0x000000ff001a7202 */ /* 0x000fe40000000f00 */
[----:B------:R-:W-:Y:S02]  /*01c0*/  MOV R20, R17 ;  /* 0x0000001100147202 */ /* 0x000fe40000000f00 */
[----:B------:R-:W-:Y:S01]  /*01d0*/  IADD3 R16, PT, PT, -R21, RZ, RZ ;  /* 0x000000ff15107210 */ /* 0x000fe20007ffe1ff */
[----:B0-----:R-:W-:-:S03]  /*01e0*/  IMAD.WIDE.U32 R2, R18, 0x4, R2 ;  /* 0x0000000412027825 */ /* 0x001fc600078e0002 */
[----:B------:R-:W-:-:S04]  /*01f0*/  IADD3 R5, P1, PT, R2, 0x10, RZ ;  /* 0x0000001002057810 */ /* 0x000fc80007f3e0ff */
[----:B------:R-:W-:-:S09]  /*0200*/  IADD3.X R6, PT, PT, RZ, R3, RZ, P1, !PT ;  /* 0x00000003ff067210 */ /* 0x000fd20000ffe4ff */
.L_x_2:
[----:B------:R-:W0:Y:S01]  /*0210*/  LDC.64 R28, c[0x0][0x388] ;  /* 0x0000e200ff1c7b82 */ /* 0x000e220000000a00 */
[----:B------:R-:W-:Y:S02]  /*0220*/  MOV R2, R5 ;  /* 0x0000000500027202 */ /* 0x000fe40000000f00 */
[----:B------:R-:W-:-:S05]  /*0230*/  MOV R3, R6 ;  /* 0x0000000600037202 */ /* 0x000fca0000000f00 */
[----:B------:R-:W2:Y:S01]  /*0240*/  LDG.E R13, desc[UR4][R2.64+-0x10] ;  /* 0xfffff004020d7981 */ /* 0x000ea2000c1e1900 */
[----:B------:R-:W1:Y:S03]  /*0250*/  LDC R23, c[0x0][0x39c] ;  /* 0x0000e700ff177b82 */ /* 0x000e660000000800 */
[----:B------:R-:W3:Y:S04]  /*0260*/  LDG.E R22, desc[UR4][R2.64+-0xc] ;  /* 0xfffff40402167981 */ /* 0x000ee8000c1e1900 */
[----:B------:R-:W4:Y:S01]  /*0270*/  LDG.E R27, desc[UR4][R2.64+-0x8] ;  /* 0xfffff804021b7981 */ /* 0x000f22000c1e1900 */
[----:B0-----:R-:W-:-:S05]  /*0280*/  IMAD.WIDE R28, R20, 0x4, R28 ;  /* 0x00000004141c7825 */ /* 0x001fca00078e021c */
[----:B------:R-:W2:Y:S01]  /*0290*/  LDG.E R12, desc[UR4][R28.64] ;  /* 0x000000041c0c7981 */ /* 0x000ea2000c1e1900 */
[----:B-1----:R-:W-:-:S05]  /*02a0*/  IMAD.WIDE R14, R23, 0x4, R28 ;  /* 0x00000004170e7825 */ /* 0x002fca00078e021c */
[----:B------:R0:W3:Y:S01]  /*02b0*/  LDG.E R25, desc[UR4][R14.64] ;  /* 0x000000040e197981 */ /* 0x0000e2000c1e1900 */
[----:B------:R-:W-:-:S03]  /*02c0*/  IMAD.WIDE R10, R23, 0x4, R14 ;  /* 0x00000004170a7825 */ /* 0x000fc600078e020e */
[----:B------:R-:W5:Y:S01]  /*02d0*/  LDG.E R28, desc[UR4][R2.64+-0x4] ;  /* 0xfffffc04021c7981 */ /* 0x000f62000c1e1900 */
[----:B------:R-:W-:-:S03]  /*02e0*/  IMAD.WIDE R8, R23, 0x4, R10 ;  /* 0x0000000417087825 */ /* 0x000fc600078e020a */
[----:B------:R-:W4:Y:S01]  /*02f0*/  LDG.E R10, desc[UR4][R10.64] ;  /* 0x000000040a0a7981 */ /* 0x000f22000c1e1900 */
[----:B------:R-:W-:-:S03]  /*0300*/  IMAD.WIDE R4, R23, 0x4, R8 ;  /* 0x0000000417047825 */ /* 0x000fc600078e0208 */
[----:B------:R-:W5:Y:S01]  /*0310*/  LDG.E R9, desc[UR4][R8.64] ;  /* 0x0000000408097981 */ /* 0x000f62000c1e1900 */
[----:B------:R-:W-:-:S03]  /*0320*/  IMAD.WIDE R6, R23, 0x4, R4 ;  /* 0x0000000417067825 */ /* 0x000fc600078e0204 */
[----:B------:R-:W5:Y:S04]  /*0330*/  LDG.E R11, desc[UR4][R2.64+0x4] ;  /* 0x00000404020b7981 */ /* 0x000f68000c1e1900 */
[----:B------:R-:W5:Y:S04]  /*0340*/  LDG.E R4, desc[UR4][R4.64] ;  /* 0x0000000404047981 */ /* 0x000f68000c1e1900 */
[----:B------:R-:W5:Y:S04]  /*0350*/  LDG.E R8, desc[UR4][R2.64+0xc] ;  /* 0x00000c0402087981 */ /* 0x000f68000c1e1900 */
[----:B------:R-:W5:Y:S01]  /*0360*/  LDG.E R5, desc[UR4][R2.64] ;  /* 0x0000000402057981 */ /* 0x000f62000c1e1900 */
[----:B--2---:R-:W-:-:S02]  /*0370*/  IMAD R26, R13, R12, R26 ;  /* 0x0000000c0d1a7224 */ /* 0x004fc400078e021a */
[C---:B------:R-:W-:Y:S02]  /*0380*/  IMAD.WIDE R12, R23.reuse, 0x4, R6 ;  /* 0x00000004170c7825 */ /* 0x040fe400078e0206 */
[----:B------:R-:W2:Y:S02]  /*0390*/  LDG.E R6, desc[UR4][R6.64] ;  /* 0x0000000406067981 */ /* 0x000ea4000c1e1900 */
[----:B0-----:R-:W-:Y:S02]  /*03a0*/  IMAD.WIDE R14, R23, 0x4, R12 ;  /* 0x00000004170e7825 */ /* 0x001fe400078e020c */
[----:B------:R-:W2:Y:S04]  /*03b0*/  LDG.E R29, desc[UR4][R12.64] ;  /* 0x000000040c1d7981 */ /* 0x000ea8000c1e1900 */
[----:B------:R-:W2:Y:S04]  /*03c0*/  LDG.E R15, desc[UR4][R14.64] ;  /* 0x000000040e0f7981 */ /* 0x000ea8000c1e1900 */
[----:B------:R-:W2:Y:S01]  /*03d0*/  LDG.E R12, desc[UR4][R2.64+0x8] ;  /* 0x00000804020c7981 */ /* 0x000ea2000c1e1900 */
[----:B---3--:R-:W-:Y:S01]  /*03e0*/  IMAD R22, R22, R25, R26 ;  /* 0x0000001916167224 */ /* 0x008fe200078e021a */
[----:B------:R-:W-:-:S03]  /*03f0*/  IADD3 R16, PT, PT, R16, 0x8, RZ ;  /* 0x0000000810107810 */ /* 0x000fc60007ffe0ff */
[----:B----4-:R-:W-:Y:S01]  /*0400*/  IMAD R10, R27, R10, R22 ;  /* 0x0000000a1b0a7224 */ /* 0x010fe200078e0216 */
[----:B------:R-:W-:-:S03]  /*0410*/  ISETP.NE.AND P1, PT, R16, RZ, PT ;  /* 0x000000ff1000720c */ /* 0x000fc60003f25270 */
[----:B-----5:R-:W-:Y:S01]  /*0420*/  IMAD R9, R28, R9, R10 ;  /* 0x000000091c097224 */ /* 0x020fe200078e020a */
[----:B------:R-:W-:-:S03]  /*0430*/  LEA R20, R23, R20, 0x3 ;  /* 0x0000001417147211 */ /* 0x000fc600078e18ff */
[----:B------:R-:W-:Y:S01]  /*0440*/  IMAD R4, R5, R4, R9 ;  /* 0x0000000405047224 */ /* 0x000fe200078e0209 */
[----:B------:R-:W-:-:S03]  /*0450*/  IADD3 R5, P2, PT, R2, 0x20, RZ ;  /* 0x0000002002057810 */ /* 0x000fc60007f5e0ff */
[----:B--2---:R-:W-:Y:S01]  /*0460*/  IMAD R4, R11, R6, R4 ;  /* 0x000000060b047224 */ /* 0x004fe200078e0204 */
[----:B------:R-:W-:-:S03]  /*0470*/  IADD3.X R6, PT, PT, RZ, R3, RZ, P2, !PT ;  /* 0x00000003ff067210 */ /* 0x000fc600017fe4ff */
[----:B------:R-:W-:-:S04]  /*0480*/  IMAD R4, R12, R29, R4 ;  /* 0x0000001d0c047224 */ /* 0x000fc800078e0204 */
[----:B------:R-:W-:Y:S01]  /*0490*/  IMAD R26, R8, R15, R4 ;  /* 0x0000000f081a7224 */ /* 0x000fe200078e0204 */
[----:B------:R-:W-:Y:S06]  /*04a0*/  @P1 BRA `(.L_x_2) ;  /* 0xfffffffc00581947 */ /* 0x000fec000383ffff */
.L_x_1:
[----:B------:R-:W-:Y:S05]  /*04b0*/  @!P0 BRA `(.L_x_0) ;  /* 0x0000000400088947 */ /* 0x000fea0003800000 */
[----:B------:R-:W-:Y:S02]  /*04c0*/  ISETP.GE.U32.AND P1, PT, R24, 0x4, PT ;  /* 0x000000041800780c */ /* 0x000fe40003f26070 */
[----:B------:R-:W-:-:S04]  /*04d0*/  LOP3.LUT R14, R19, 0x3, RZ, 0xc0, !PT ;  /* 0x00000003130e7812 */ /* 0x000fc800078ec0ff */
[----:B------:R-:W-:-:S07]  /*04e0*/  ISETP.NE.AND P0, PT, R14, RZ, PT ;  /* 0x000000ff0e00720c */ /* 0x000fce0003f05270 */
[----:B------:R-:W-:Y:S06]  /*04f0*/  @!P1 BRA `(.L_x_3) ;  /* 0x0000000000709947 */ /* 0x000fec0003800000 */
[----:B------:R-:W0:Y:S01]  /*0500*/  LDC R11, c[0x0][0x39c] ;  /* 0x0000e700ff0b7b82 */ /* 0x000e220000000800 */
[----:B------:R-:W1:Y:S01]  /*0510*/  LDCU.64 UR8, c[0x0][0x380] ;  /* 0x00007000ff0877ac */ /* 0x000e620008000a00 */
[CC--:B------:R-:W-:Y:S02]  /*0520*/  IADD3 R3, PT, PT, R18.reuse, R21.reuse, RZ ;  /* 0x0000001512037210 */ /* 0x0c0fe40007ffe0ff */
[----:B------:R-:W-:-:S04]  /*0530*/  IADD3 R8, P1, PT, R18, R21, RZ ;  /* 0x0000001512087210 */ /* 0x000fc80007f3e0ff */
[----:B------:R-:W2:Y:S08]  /*0540*/  LDC.64 R4, c[0x0][0x388] ;  /* 0x0000e200ff047b82 */ /* 0x000eb00000000a00 */
[----:B------:R-:W3:Y:S01]  /*0550*/  LDC.64 R12, c[0x0][0x380] ;  /* 0x0000e000ff0c7b82 */ /* 0x000ee20000000a00 */
[----:B0-----:R-:W-:-:S04]  /*0560*/  IMAD R7, R21, R11, R17 ;  /* 0x0000000b15077224 */ /* 0x001fc800078e0211 */
[----:B--2---:R-:W-:-:S04]  /*0570*/  IMAD.WIDE R4, R7, 0x4, R4 ;  /* 0x0000000407047825 */ /* 0x004fc800078e0204 */
[----:B------:R-:W-:Y:S02]  /*0580*/  IMAD.WIDE R6, R11, 0x4, R4 ;  /* 0x000000040b067825 */ /* 0x000fe400078e0204 */
[----:B------:R-:W2:Y:S02]  /*0590*/  LDG.E R4, desc[UR4][R4.64] ;  /* 0x0000000404047981 */ /* 0x000ea4000c1e1900 */
[----:B---3--:R-:W-:Y:S01]  /*05a0*/  IMAD.WIDE.U32 R12, R3, 0x4, R12 ;  /* 0x00000004030c7825 */ /* 0x008fe200078e000c */
[----:B------:R-:W-:Y:S02]  /*05b0*/  IADD3.X R3, PT, PT, RZ, RZ, RZ, P1, !PT ;  /* 0x000000ffff037210 */ /* 0x000fe40000ffe4ff */
[----:B-1----:R-:W-:-:S03]  /*05c0*/  LEA R2, P1, R8, UR8, 0x2 ;  /* 0x0000000808027c11 */ /* 0x002fc6000f8210ff */
[----:B------:R-:W2:Y:S01]  /*05d0*/  LDG.E R13, desc[UR4][R12.64] ;  /* 0x000000040c0d7981 */ /* 0x000ea2000c1e1900 */
[----:B------:R-:W-:Y:S01]  /*05e0*/  LEA.HI.X R3, R8, UR9, R3, 0x2, P1 ;  /* 0x0000000908037c11 */ /* 0x000fe200088f1403 */
[C---:B------:R-:W-:Y:S02]  /*05f0*/  IMAD.WIDE R8, R11.reuse, 0x4, R6 ;  /* 0x000000040b087825 */ /* 0x040fe400078e0206 */
[----:B------:R-:W3:Y:S04]  /*0600*/  LDG.E R6, desc[UR4][R6.64] ;  /* 0x0000000406067981 */ /* 0x000ee8000c1e1900 */
[----:B------:R-:W3:Y:S01]  /*0610*/  LDG.E R15, desc[UR4][R2.64+0x4] ;  /* 0x00000404020f7981 */ /* 0x000ee2000c1e1900 */
[----:B------:R-:W-:-:S03]  /*0620*/  IMAD.WIDE R10, R11, 0x4, R8 ;  /* 0x000000040b0a7825 */ /* 0x000fc600078e0208 */
[----:B------:R-:W4:Y:S04]  /*0630*/  LDG.E R20, desc[UR4][R8.64] ;  /* 0x0000000408147981 */ /* 0x000f28000c1e1900 */
[----:B------:R-:W4:Y:S04]  /*0640*/  LDG.E R16, desc[UR4][R2.64+0x8] ;  /* 0x0000080402107981 */ /* 0x000f28000c1e1900 */
[----:B------:R-:W5:Y:S04]  /*0650*/  LDG.E R22, desc[UR4][R2.64+0xc] ;  /* 0x00000c0402167981 */ /* 0x000f68000c1e1900 */
[----:B------:R-:W5:Y:S01]  /*0660*/  LDG.E R10, desc[UR4][R10.64] ;  /* 0x000000040a0a7981 */ /* 0x000f62000c1e1900 */
[----:B------:R-:W-:Y:S01]  /*0670*/  IADD3 R21, PT, PT, R21, 0x4, RZ ;  /* 0x0000000415157810 */ /* 0x000fe20007ffe0ff */
[----:B--2---:R-:W-:-:S04]  /*0680*/  IMAD R26, R13, R4, R26 ;  /* 0x000000040d1a7224 */ /* 0x004fc800078e021a */
[----:B---3--:R-:W-:-:S04]  /*0690*/  IMAD R15, R15, R6, R26 ;  /* 0x000000060f0f7224 */ /* 0x008fc800078e021a */
[----:B----4-:R-:W-:-:S04]  /*06a0*/  IMAD R15, R16, R20, R15 ;  /* 0x00000014100f7224 */ /* 0x010fc800078e020f */
[----:B-----5:R-:W-:-:S07]  /*06b0*/  IMAD R26, R22, R10, R15 ;  /* 0x0000000a161a7224 */ /* 0x020fce00078e020f */
.L_x_3:
[----:B------:R-:W-:Y:S05]  /*06c0*/  @!P0 BRA `(.L_x_0) ;  /* 0x0000000000848947 */ /* 0x000fea0003800000 */
[----:B------:R-:W-:Y:S01]  /*06d0*/  ISETP.NE.AND P1, PT, R14, 0x1, PT ;  /* 0x000000010e00780c */ /* 0x000fe20003f25270 */
[----:B------:R-:W0:Y:S01]  /*06e0*/  LDC.64 R10, c[0x0][0x380] ;  /* 0x0000e000ff0a7b82 */ /* 0x000e220000000a00 */
[----:B------:R-:W-:-:S04]  /*06f0*/  LOP3.LUT R19, R19, 0x1, RZ, 0xc0, !PT ;  /* 0x0000000113137812 */ /* 0x000fc800078ec0ff */
[----:B------:R-:W-:-:S03]  /*0700*/  ISETP.NE.U32.AND P0, PT, R19, 0x1, PT ;  /* 0x000000011300780c */ /* 0x000fc60003f05070 */
[----:B------:R-:W1:Y:S04]  /*0710*/  LDC.64 R8, c[0x0][0x388] ;  /* 0x0000e200ff087b82 */ /* 0x000e680000000a00 */
[CC--:B------:R-:W-:Y:S02]  /*0720*/  @P1 IADD3 R13, PT, PT, R18.reuse, R21.reuse, RZ ;  /* 0x00000015120d1210 */ /* 0x0c0fe40007ffe0ff */
[----:B------:R-:W-:Y:S02]  /*0730*/  @P1 IADD3 R16, P2, PT, R18, R21, RZ ;  /* 0x0000001512101210 */ /* 0x000fe40007f5e0ff */
[----:B------:R-:W2:Y:S08]  /*0740*/  @P1 LDC R14, c[0x0][0x39c] ;  /* 0x0000e700ff0e1b82 */ /* 0x000eb00000000800 */
[----:B------:R-:W3:Y:S01]  /*0750*/  @P1 LDC.64 R6, c[0x0][0x380] ;  /* 0x0000e000ff061b82 */ /* 0x000ee20000000a00 */
[----:B0-----:R-:W-:Y:S01]  /*0760*/  @P1 IMAD.WIDE.U32 R10, R13, 0x4, R10 ;  /* 0x000000040d0a1825 */ /* 0x001fe200078e000a */
[----:B------:R-:W-:-:S05]  /*0770*/  @P1 IADD3.X R13, PT, PT, RZ, RZ, RZ, P2, !PT ;  /* 0x000000ffff0d1210 */ /* 0x000fca00017fe4ff */
[----:B------:R-:W4:Y:S01]  /*0780*/  @P1 LDG.E R11, desc[UR4][R10.64] ;  /* 0x000000040a0b1981 */ /* 0x000f22000c1e1900 */
[----:B------:R-:W0:Y:S08]  /*0790*/  @!P0 LDC R12, c[0x0][0x39c] ;  /* 0x0000e700ff0c8b82 */ /* 0x000e300000000800 */
[----:B------:R-:W5:Y:S01]  /*07a0*/  LDC.64 R2, c[0x0][0x380] ;  /* 0x0000e000ff027b82 */ /* 0x000f620000000a00 */
[C---:B--2---:R-:W-:Y:S01]  /*07b0*/  @P1 IMAD R15, R21.reuse, R14, R17 ;  /* 0x0000000e150f1224 */ /* 0x044fe200078e0211 */
[----:B------:R-:W-:-:S03]  /*07c0*/  @P1 IADD3 R21, PT, PT, R21, 0x2, RZ ;  /* 0x0000000215151810 */ /* 0x000fc60007ffe0ff */
[----:B-1----:R-:W-:-:S03]  /*07d0*/  @P1 IMAD.WIDE R8, R15, 0x4, R8 ;  /* 0x000000040f081825 */ /* 0x002fc600078e0208 */
[----:B------:R-:W1:Y:S01]  /*07e0*/  LDC.64 R4, c[0x0][0x388] ;  /* 0x0000e200ff047b82 */ /* 0x000e620000000a00 */
[----:B---3--:R-:W-:Y:S01]  /*07f0*/  @P1 LEA R6, P2, R16, R6, 0x2 ;  /* 0x0000000610061211 */ /* 0x008fe200078410ff */
[----:B------:R-:W-:-:S03]  /*0800*/  @P1 IMAD.WIDE R14, R14, 0x4, R8 ;  /* 0x000000040e0e1825 */ /* 0x000fc600078e0208 */
[----:B------:R-:W-:Y:S02]  /*0810*/  @P1 LEA.HI.X R7, R16, R7, R13, 0x2, P2 ;  /* 0x0000000710071211 */ /* 0x000fe400010f140d */
[----:B------:R-:W-:Y:S01]  /*0820*/  @!P0 IADD3 R13, PT, PT, R18, R21, RZ ;  /* 0x00000015120d8210 */ /* 0x000fe20007ffe0ff */
[----:B0-----:R-:W-:Y:S01]  /*0830*/  @!P0 IMAD R21, R21, R12, R17 ;  /* 0x0000000c15158224 */ /* 0x001fe200078e0211 */
[----:B------:R-:W4:Y:S04]  /*0840*/  @P1 LDG.E R16, desc[UR4][R8.64] ;  /* 0x0000000408101981 */ /* 0x000f28000c1e1900 */
[----:B------:R-:W2:Y:S01]  /*0850*/  @P1 LDG.E R6, desc[UR4][R6.64+0x4] ;  /* 0x0000040406061981 */ /* 0x000ea2000c1e1900 */
[----:B-----5:R-:W-:-:S03]  /*0860*/  @!P0 IMAD.WIDE.U32 R2, R13, 0x4, R2 ;  /* 0x000000040d028825 */ /* 0x020fc600078e0002 */
[----:B------:R-:W2:Y:S04]  /*0870*/  @P1 LDG.E R14, desc[UR4][R14.64] ;  /* 0x000000040e0e1981 */ /* 0x000ea8000c1e1900 */
[----:B------:R-:W3:Y:S01]  /*0880*/  @!P0 LDG.E R3, desc[UR4][R2.64] ;  /* 0x0000000402038981 */ /* 0x000ee2000c1e1900 */
[----:B-1----:R-:W-:-:S06]  /*0890*/  @!P0 IMAD.WIDE R4, R21, 0x4, R4 ;  /* 0x0000000415048825 */ /* 0x002fcc00078e0204 */
[----:B------:R-:W3:Y:S01]  /*08a0*/  @!P0 LDG.E R4, desc[UR4][R4.64] ;  /* 0x0000000404048981 */ /* 0x000ee2000c1e1900 */
[----:B----4-:R-:W-:-:S04]  /*08b0*/  @P1 IMAD R11, R11, R16, R26 ;  /* 0x000000100b0b1224 */ /* 0x010fc800078e021a */
[----:B--2---:R-:W-:-:S04]  /*08c0*/  @P1 IMAD R26, R6, R14, R11 ;  /* 0x0000000e061a1224 */ /* 0x004fc800078e020b */
[----:B---3--:R-:W-:-:S07]  /*08d0*/  @!P0 IMAD R26, R3, R4, R26 ;  /* 0x00000004031a8224 */ /* 0x008fce00078e021a */
.L_x_0:
[----:B------:R-:W0:Y:S01]  /*08e0*/  LDC.64 R2, c[0x0][0x390] ;  /* 0x0000e400ff027b82 */ /* 0x000e220000000a00 */
[----:B------:R-:W-:-:S04]  /*08f0*/  IMAD R17, R0, UR6, R17 ;  /* 0x0000000600117c24 */ /* 0x000fc8000f8e0211 */
[----:B0-----:R-:W-:-:S05]  /*0900*/  IMAD.WIDE R2, R17, 0x4, R2 ;  /* 0x0000000411027825 */ /* 0x001fca00078e0202 */
[----:B------:R-:W-:Y:S01]  /*0910*/  STG.E desc[UR4][R2.64], R26 ;  /* 0x0000001a02007986 */ /* 0x000fe2000c101904 */
[----:B------:R-:W-:Y:S05]  /*0920*/  EXIT ;  /* 0x000000000000794d */ /* 0x000fea0003800000 */
.L_x_4:
[----:B------:R-:W-:-:S00]  /*0930*/  BRA `(.L_x_4) ;  /* 0xfffffffc00fc7947 */ /* 0x000fc0000383ffff */
[----:B------:R-:W-:-:S00]  /*0940*/  NOP ;  /* 0x0000000000007918 */ /* 0x000fc00000000000 */
        /* <DEDUP_REMOVED lines=11> */
.L_x_5:


//--------------------- .nv.shared.reserved.0     --------------------------
	.section	.nv.shared.reserved.0,"aw",@nobits
	.weak		__nv_reservedSMEM_offset_0_alias
	.size		__nv_reservedSMEM_offset_0_alias, 0, 64
	.other		__nv_reservedSMEM_offset_0_alias,@"STO_CUDA_RESERVED_SHARED STV_DEFAULT"
__nv_reservedSMEM_offset_0_alias:
	.zero		0
	.zero		64


//--------------------- .nv.constant0._Z6matMulPiS_S_iii --------------------------
	.section	.nv.constant0._Z6matMulPiS_S_iii,"a",@progbits
	.sectionflags	@""
	.align	4
.nv.constant0._Z6matMulPiS_S_iii:
	.zero		932


//--------------------- SYMBOLS --------------------------

	.type		.nv.reservedSmem.offset0,@object
	.size		.nv.reservedSmem.offset0,0x4
